//
// Generated by NVIDIA NVVM Compiler
//
// Compiler Build ID: CL-36424714
// Cuda compilation tools, release 13.0, V13.0.88
// Based on NVVM 20.0.0
//

.version 9.0
.target sm_100
.address_size 64

	// .globl	_Z11calc_loglikPdidd

.visible .entry _Z11calc_loglikPdidd(
	.param .u64 .ptr .align 1 _Z11calc_loglikPdidd_param_0,
	.param .u32 _Z11calc_loglikPdidd_param_1,
	.param .f64 _Z11calc_loglikPdidd_param_2,
	.param .f64 _Z11calc_loglikPdidd_param_3
)
{
	.reg .pred 	%p<5>;
	.reg .b32 	%r<30>;
	.reg .b32 	%f<3>;
	.reg .b64 	%rd<5>;
	.reg .b64 	%fd<34>;

	ld.param.u64 	%rd2, [_Z11calc_loglikPdidd_param_0];
	ld.param.u32 	%r5, [_Z11calc_loglikPdidd_param_1];
	ld.param.f64 	%fd6, [_Z11calc_loglikPdidd_param_2];
	ld.param.f64 	%fd7, [_Z11calc_loglikPdidd_param_3];
	mov.u32 	%r6, %ctaid.x;
	mov.u32 	%r7, %ctaid.y;
	mov.u32 	%r8, %nctaid.x;
	mad.lo.s32 	%r9, %r7, %r8, %r6;
	mov.u32 	%r10, %ntid.x;
	mov.u32 	%r11, %ntid.y;
	mov.u32 	%r12, %ntid.z;
	mov.u32 	%r13, %tid.z;
	mov.u32 	%r14, %tid.y;
	mov.u32 	%r15, %tid.x;
	mad.lo.s32 	%r16, %r9, %r12, %r13;
	mad.lo.s32 	%r17, %r16, %r11, %r14;
	mad.lo.s32 	%r1, %r17, %r10, %r15;
	setp.ge.s32 	%p1, %r1, %r5;
	@%p1 bra 	$L__BB0_5;
	cvta.to.global.u64 	%rd3, %rd2;
	mul.wide.s32 	%rd4, %r1, 8;
	add.s64 	%rd1, %rd3, %rd4;
	ld.global.f64 	%fd8, [%rd1];
	sub.f64 	%fd9, %fd8, %fd6;
	div.rn.f64 	%fd10, %fd9, %fd7;
	mul.f64 	%fd11, %fd10, 0dBFE0000000000000;
	mul.f64 	%fd1, %fd10, %fd11;
	fma.rn.f64 	%fd12, %fd1, 0d3FF71547652B82FE, 0d4338000000000000;
	{
	.reg .b32 %temp; 
	mov.b64 	{%r2, %temp}, %fd12;
	}
	mov.f64 	%fd13, 0dC338000000000000;
	add.rn.f64 	%fd14, %fd12, %fd13;
	fma.rn.f64 	%fd15, %fd14, 0dBFE62E42FEFA39EF, %fd1;
	fma.rn.f64 	%fd16, %fd14, 0dBC7ABC9E3B39803F, %fd15;
	fma.rn.f64 	%fd17, %fd16, 0d3E5ADE1569CE2BDF, 0d3E928AF3FCA213EA;
	fma.rn.f64 	%fd18, %fd17, %fd16, 0d3EC71DEE62401315;
	fma.rn.f64 	%fd19, %fd18, %fd16, 0d3EFA01997C89EB71;
	fma.rn.f64 	%fd20, %fd19, %fd16, 0d3F2A01A014761F65;
	fma.rn.f64 	%fd21, %fd20, %fd16, 0d3F56C16C1852B7AF;
	fma.rn.f64 	%fd22, %fd21, %fd16, 0d3F81111111122322;
	fma.rn.f64 	%fd23, %fd22, %fd16, 0d3FA55555555502A1;
	fma.rn.f64 	%fd24, %fd23, %fd16, 0d3FC5555555555511;
	fma.rn.f64 	%fd25, %fd24, %fd16, 0d3FE000000000000B;
	fma.rn.f64 	%fd26, %fd25, %fd16, 0d3FF0000000000000;
	fma.rn.f64 	%fd27, %fd26, %fd16, 0d3FF0000000000000;
	{
	.reg .b32 %temp; 
	mov.b64 	{%r3, %temp}, %fd27;
	}
	{
	.reg .b32 %temp; 
	mov.b64 	{%temp, %r4}, %fd27;
	}
	shl.b32 	%r18, %r2, 20;
	add.s32 	%r19, %r18, %r4;
	mov.b64 	%fd33, {%r3, %r19};
	{
	.reg .b32 %temp; 
	mov.b64 	{%temp, %r20}, %fd1;
	}
	mov.b32 	%f2, %r20;
	abs.f32 	%f1, %f2;
	setp.lt.f32 	%p2, %f1, 0f4086232B;
	@%p2 bra 	$L__BB0_4;
	setp.lt.f64 	%p3, %fd1, 0d0000000000000000;
	add.f64 	%fd28, %fd1, 0d7FF0000000000000;
	selp.f64 	%fd33, 0d0000000000000000, %fd28, %p3;
	setp.geu.f32 	%p4, %f1, 0f40874800;
	@%p4 bra 	$L__BB0_4;
	shr.u32 	%r21, %r2, 31;
	add.s32 	%r22, %r2, %r21;
	shr.s32 	%r23, %r22, 1;
	shl.b32 	%r24, %r23, 20;
	add.s32 	%r25, %r4, %r24;
	mov.b64 	%fd29, {%r3, %r25};
	sub.s32 	%r26, %r2, %r23;
	shl.b32 	%r27, %r26, 20;
	add.s32 	%r28, %r27, 1072693248;
	mov.b32 	%r29, 0;
	mov.b64 	%fd30, {%r29, %r28};
	mul.f64 	%fd33, %fd30, %fd29;
$L__BB0_4:
	mul.f64 	%fd31, %fd7, 0d40040D931FF62704;
	div.rn.f64 	%fd32, %fd33, %fd31;
	st.global.f64 	[%rd1], %fd32;
$L__BB0_5:
	ret;

}


// ===== COMPILED SASS (sm_100) =====

	.target	sm_100

	.elftype	@"ET_EXEC"


//--------------------- .note.nv.tkinfo           --------------------------
	.section	.note.nv.tkinfo,"",@"SHT_NOTE"
	.sectionflags	@"SHF_NOTE_NV_TKINFO"
	.tkinfo
        /*0018*/ 	.word	0x00000002
        /*0030*/ 	.string	""
        /*0030*/ 	.string	"ptxas"
        /*0030*/ 	.string	"Cuda compilation tools, release 13.0, V13.0.88"
        /*0030*/ 	.string	"Build cuda_13.0.r13.0/compiler.36424714_0"
        /*0030*/ 	.string	"-arch sm_100 -m 64 "



//--------------------- .note.nv.cuinfo           --------------------------
	.section	.note.nv.cuinfo,"",@"SHT_NOTE"
	.sectionflags	@"SHF_NOTE_NV_CUINFO"
        /*0018*/ 	.short	0x0002
        /*001a*/ 	.short	0x0064
        /*001c*/ 	.short	0x0082
	.zero		2


//--------------------- .nv.info                  --------------------------
	.section	.nv.info,"",@"SHT_CUDA_INFO"
	.align	4


	//----- nvinfo : EIATTR_REGCOUNT
	.align		4
        /*0000*/ 	.byte	0x04, 0x2f
        /*0002*/ 	.short	(.L_1 - .L_0)
	.align		4
.L_0:
        /*0004*/ 	.word	index@(_Z11calc_loglikPdidd)
        /*0008*/ 	.word	0x0000001a


	//----- nvinfo : EIATTR_FRAME_SIZE
	.align		4
.L_1:
        /*000c*/ 	.byte	0x04, 0x11
        /*000e*/ 	.short	(.L_3 - .L_2)
	.align		4
.L_2:
        /*0010*/ 	.word	index@($__internal_0_$__cuda_sm20_div_rn_f64_full)
        /*0014*/ 	.word	0x00000000


	//----- nvinfo : EIATTR_FRAME_SIZE
	.align		4
.L_3:
        /*0018*/ 	.byte	0x04, 0x11
        /*001a*/ 	.short	(.L_5 - .L_4)
	.align		4
.L_4:
        /*001c*/ 	.word	index@(_Z11calc_loglikPdidd)
        /*0020*/ 	.word	0x00000000


	//----- nvinfo : EIATTR_MIN_STACK_SIZE
	.align		4
.L_5:
        /*0024*/ 	.byte	0x04, 0x12
        /*0026*/ 	.short	(.L_7 - .L_6)
	.align		4
.L_6:
        /*0028*/ 	.word	index@(_Z11calc_loglikPdidd)
        /*002c*/ 	.word	0x00000000
.L_7:


//--------------------- .nv.compat                --------------------------
	.section	.nv.compat,"",@"SHT_CUDA_COMPAT_INFO"
	.align	4
        /*0000*/ 	.byte	0x02, 0x09, 0x00, 0x00, 0x02, 0x02, 0x01, 0x00, 0x02, 0x05, 0x05, 0x00, 0x03, 0x07, 0x01, 0x01
        /*0010*/ 	.byte	0x02, 0x03, 0x00, 0x00, 0x02, 0x06, 0x01, 0x00, 0x04, 0x0b, 0x08, 0x00, 0x01, 0x00, 0x00, 0x00
        /*0020*/ 	.byte	0x00, 0x00, 0x00, 0x00


//--------------------- .nv.info._Z11calc_loglikPdidd --------------------------
	.section	.nv.info._Z11calc_loglikPdidd,"",@"SHT_CUDA_INFO"
	.sectionflags	@""
	.align	4


	//----- nvinfo : EIATTR_CUDA_API_VERSION
	.align		4
        /*0000*/ 	.byte	0x04, 0x37
        /*0002*/ 	.short	(.L_9 - .L_8)
.L_8:
        /*0004*/ 	.word	0x00000082


	//----- nvinfo : EIATTR_KPARAM_INFO
	.align		4
.L_9:
        /*0008*/ 	.byte	0x04, 0x17
        /*000a*/ 	.short	(.L_11 - .L_10)
.L_10:
        /*000c*/ 	.word	0x00000000
        /*0010*/ 	.short	0x0003
        /*0012*/ 	.short	0x0018
        /*0014*/ 	.byte	0x00, 0xf0, 0x21, 0x00


	//----- nvinfo : EIATTR_KPARAM_INFO
	.align		4
.L_11:
        /*0018*/ 	.byte	0x04, 0x17
        /*001a*/ 	.short	(.L_13 - .L_12)
.L_12:
        /*001c*/ 	.word	0x00000000
        /*0020*/ 	.short	0x0002
        /*0022*/ 	.short	0x0010
        /*0024*/ 	.byte	0x00, 0xf0, 0x21, 0x00


	//----- nvinfo : EIATTR_KPARAM_INFO
	.align		4
.L_13:
        /*0028*/ 	.byte	0x04, 0x17
        /*002a*/ 	.short	(.L_15 - .L_14)
.L_14:
        /*002c*/ 	.word	0x00000000
        /*0030*/ 	.short	0x0001
        /*0032*/ 	.short	0x0008
        /*0034*/ 	.byte	0x00, 0xf0, 0x11, 0x00


	//----- nvinfo : EIATTR_KPARAM_INFO
	.align		4
.L_15:
        /*0038*/ 	.byte	0x04, 0x17
        /*003a*/ 	.short	(.L_17 - .L_16)
.L_16:
        /*003c*/ 	.word	0x00000000
        /*0040*/ 	.short	0x0000
        /*0042*/ 	.short	0x0000
        /*0044*/ 	.byte	0x00, 0xf5, 0x21, 0x00


	//----- nvinfo : EIATTR_SPARSE_MMA_MASK
	.align		4
.L_17:
        /*0048*/ 	.byte	0x03, 0x50
        /*004a*/ 	.short	0x0000


	//----- nvinfo : EIATTR_MAXREG_COUNT
	.align		4
        /*004c*/ 	.byte	0x03, 0x1b
        /*004e*/ 	.short	0x00ff


	//----- nvinfo : EIATTR_MERCURY_ISA_VERSION
	.align		4
        /*0050*/ 	.byte	0x03, 0x5f
        /*0052*/ 	.short	0x0101


	//----- nvinfo : EIATTR_VRC_CTA_INIT_COUNT
	.align		4
        /*0054*/ 	.byte	0x02, 0x4a
	.zero		1
	.zero		1


	//----- nvinfo : EIATTR_EXIT_INSTR_OFFSETS
	.align		4
        /*0058*/ 	.byte	0x04, 0x1c
        /*005a*/ 	.short	(.L_19 - .L_18)


	//   ....[0]....
.L_18:
        /*005c*/ 	.word	0x00000100


	//   ....[1]....
        /*0060*/ 	.word	0x000008b0


	//----- nvinfo : EIATTR_CRS_STACK_SIZE
	.align		4
.L_19:
        /*0064*/ 	.byte	0x04, 0x1e
        /*0066*/ 	.short	(.L_21 - .L_20)
.L_20:
        /*0068*/ 	.word	0x00000000


	//----- nvinfo : EIATTR_CBANK_PARAM_SIZE
	.align		4
.L_21:
        /*006c*/ 	.byte	0x03, 0x19
        /*006e*/ 	.short	0x0020


	//----- nvinfo : EIATTR_PARAM_CBANK
	.align		4
        /*0070*/ 	.byte	0x04, 0x0a
        /*0072*/ 	.short	(.L_23 - .L_22)
	.align		4
.L_22:
        /*0074*/ 	.word	index@(.nv.constant0._Z11calc_loglikPdidd)
        /*0078*/ 	.short	0x0380
        /*007a*/ 	.short	0x0020


	//----- nvinfo : EIATTR_SW_WAR
	.align		4
.L_23:
        /*007c*/ 	.byte	0x04, 0x36
        /*007e*/ 	.short	(.L_25 - .L_24)
.L_24:
        /*0080*/ 	.word	0x00000008
.L_25:


//--------------------- .nv.callgraph             --------------------------
	.section	.nv.callgraph,"",@"SHT_CUDA_CALLGRAPH"
	.align	4
	.sectionentsize	8
	.align		4
        /*0000*/ 	.word	0x00000000
	.align		4
        /*0004*/ 	.word	0xffffffff
	.align		4
        /*0008*/ 	.word	0x00000000
	.align		4
        /*000c*/ 	.word	0xfffffffe
	.align		4
        /*0010*/ 	.word	0x00000000
	.align		4
        /*0014*/ 	.word	0xfffffffd
	.align		4
        /*0018*/ 	.word	0x00000000
	.align		4
        /*001c*/ 	.word	0xfffffffc


//--------------------- .text._Z11calc_loglikPdidd --------------------------
	.section	.text._Z11calc_loglikPdidd,"ax",@progbits
	.align	128
        .global         _Z11calc_loglikPdidd
        .type           _Z11calc_loglikPdidd,@function
        .size           _Z11calc_loglikPdidd,(.L_x_12 - _Z11calc_loglikPdidd)
        .other          _Z11calc_loglikPdidd,@"STO_CUDA_ENTRY STV_DEFAULT"
_Z11calc_loglikPdidd:
.text._Z11calc_loglikPdidd:
[----:B------:R-:W-:Y:S01]  /*0000*/  LDC R1, c[0x0][0x37c] ;  /* 0x0000df00ff017b82 */ /* 0x000fe20000000800 */
[----:B------:R-:W0:Y:S07]  /*0010*/  S2R R3, SR_TID.Z ;  /* 0x0000000000037919 */ /* 0x000e2e0000002300 */
[----:B------:R-:W-:Y:S01]  /*0020*/  S2UR UR4, SR_CTAID.X ;  /* 0x00000000000479c3 */ /* 0x000fe20000002500 */
[----:B------:R-:W1:Y:S01]  /*0030*/  LDCU UR6, c[0x0][0x370] ;  /* 0x00006e00ff0677ac */ /* 0x000e620008000800 */
[----:B------:R-:W2:Y:S01]  /*0040*/  S2R R5, SR_TID.Y ;  /* 0x0000000000057919 */ /* 0x000ea20000002200 */
[----:B------:R-:W3:Y:S01]  /*0050*/  LDCU UR7, c[0x0][0x360] ;  /* 0x00006c00ff0777ac */ /* 0x000ee20008000800 */
[----:B------:R-:W3:Y:S04]  /*0060*/  S2R R7, SR_TID.X ;  /* 0x0000000000077919 */ /* 0x000ee80000002100 */
[----:B------:R-:W1:Y:S01]  /*0070*/  S2UR UR5, SR_CTAID.Y ;  /* 0x00000000000579c3 */ /* 0x000e620000002600 */
[----:B------:R-:W2:Y:S07]  /*0080*/  LDCU UR8, c[0x0][0x364] ;  /* 0x00006c80ff0877ac */ /* 0x000eae0008000800 */
[----:B------:R-:W0:Y:S01]  /*0090*/  LDC R0, c[0x0][0x368] ;  /* 0x0000da00ff007b82 */ /* 0x000e220000000800 */
[----:B-1----:R-:W-:Y:S01]  /*00a0*/  UIMAD UR4, UR5, UR6, UR4 ;  /* 0x00000006050472a4 */ /* 0x002fe2000f8e0204 */
[----:B------:R-:W1:Y:S05]  /*00b0*/  LDCU UR5, c[0x0][0x388] ;  /* 0x00007100ff0577ac */ /* 0x000e6a0008000800 */
[----:B0-----:R-:W-:-:S04]  /*00c0*/  IMAD R0, R0, UR4, R3 ;  /* 0x0000000400007c24 */ /* 0x001fc8000f8e0203 */
[----:B--2---:R-:W-:-:S04]  /*00d0*/  IMAD R0, R0, UR8, R5 ;  /* 0x0000000800007c24 */ /* 0x004fc8000f8e0205 */
[----:B---3--:R-:W-:-:S05]  /*00e0*/  IMAD R3, R0, UR7, R7 ;  /* 0x0000000700037c24 */ /* 0x008fca000f8e0207 */
[----:B-1----:R-:W-:-:S13]  /*00f0*/  ISETP.GE.AND P0, PT, R3, UR5, PT ;  /* 0x0000000503007c0c */ /* 0x002fda000bf06270 */
[----:B------:R-:W-:Y:S05]  /*0100*/  @P0 EXIT ;  /* 0x000000000000094d */ /* 0x000fea0003800000 */
[----:B------:R-:W0:Y:S01]  /*0110*/  LDC.64 R4, c[0x0][0x380] ;  /* 0x0000e000ff047b82 */ /* 0x000e220000000a00 */
[----:B------:R-:W1:Y:S01]  /*0120*/  LDCU.64 UR4, c[0x0][0x358] ;  /* 0x00006b00ff0477ac */ /* 0x000e620008000a00 */
[----:B------:R-:W2:Y:S06]  /*0130*/  LDCU UR6, c[0x0][0x39c] ;  /* 0x00007380ff0677ac */ /* 0x000eac0008000800 */
[----:B------:R-:W3:Y:S01]  /*0140*/  LDC.64 R14, c[0x0][0x398] ;  /* 0x0000e600ff0e7b82 */ /* 0x000ee20000000a00 */
[----:B------:R-:W-:-:S07]  /*0150*/  IMAD.MOV.U32 R6, RZ, RZ, 0x1 ;  /* 0x00000001ff067424 */ /* 0x000fce00078e00ff */
[----:B------:R-:W4:Y:S01]  /*0160*/  LDC.64 R12, c[0x0][0x390] ;  /* 0x0000e400ff0c7b82 */ /* 0x000f220000000a00 */
[----:B0-----:R-:W-:-:S05]  /*0170*/  IMAD.WIDE R4, R3, 0x8, R4 ;  /* 0x0000000803047825 */ /* 0x001fca00078e0204 */
[----:B-1----:R-:W4:Y:S01]  /*0180*/  LDG.E.64 R2, desc[UR4][R4.64] ;  /* 0x0000000404027981 */ /* 0x002f22000c1e1b00 */
[----:B--2---:R-:W3:Y:S01]  /*0190*/  MUFU.RCP64H R7, UR6 ;  /* 0x0000000600077d08 */ /* 0x004ee20008001800 */
[----:B------:R-:W-:Y:S01]  /*01a0*/  BSSY.RECONVERGENT B0, `(.L_x_0) ;  /* 0x0000017000007945 */ /* 0x000fe20003800200 */
[----:B---3--:R-:W-:-:S08]  /*01b0*/  DFMA R8, R6, -R14, 1 ;  /* 0x3ff000000608742b */ /* 0x008fd0000000080e */
[----:B------:R-:W-:-:S08]  /*01c0*/  DFMA R8, R8, R8, R8 ;  /* 0x000000080808722b */ /* 0x000fd00000000008 */
[----:B------:R-:W-:-:S08]  /*01d0*/  DFMA R8, R6, R8, R6 ;  /* 0x000000080608722b */ /* 0x000fd00000000006 */
[----:B------:R-:W-:-:S08]  /*01e0*/  DFMA R10, R8, -R14, 1 ;  /* 0x3ff00000080a742b */ /* 0x000fd0000000080e */
[----:B------:R-:W-:Y:S02]  /*01f0*/  DFMA R10, R8, R10, R8 ;  /* 0x0000000a080a722b */ /* 0x000fe40000000008 */
[----:B----4-:R-:W-:-:S08]  /*0200*/  DADD R6, R2, -R12 ;  /* 0x0000000002067229 */ /* 0x010fd0000000080c */
[----:B------:R-:W-:Y:S02]  /*0210*/  DMUL R2, R6, R10 ;  /* 0x0000000a06027228 */ /* 0x000fe40000000000 */
[----:B------:R-:W-:-:S06]  /*0220*/  FSETP.GEU.AND P1, PT, |R7|, 6.5827683646048100446e-37, PT ;  /* 0x036000000700780b */ /* 0x000fcc0003f2e200 */
[----:B------:R-:W-:-:S08]  /*0230*/  DFMA R8, R2, -R14, R6 ;  /* 0x8000000e0208722b */ /* 0x000fd00000000006 */
[----:B------:R-:W-:-:S10]  /*0240*/  DFMA R2, R10, R8, R2 ;  /* 0x000000080a02722b */ /* 0x000fd40000000002 */
[----:B------:R-:W-:-:S05]  /*0250*/  FFMA R0, RZ, UR6, R3 ;  /* 0x00000006ff007c23 */ /* 0x000fca0008000003 */
[----:B------:R-:W-:-:S13]  /*0260*/  FSETP.GT.AND P0, PT, |R0|, 1.469367938527859385e-39, PT ;  /* 0x001000000000780b */ /* 0x000fda0003f04200 */
[----:B------:R-:W-:Y:S05]  /*0270*/  @P0 BRA P1, `(.L_x_1) ;  /* 0x0000000000240947 */ /* 0x000fea0000800000 */
[----:B------:R-:W0:Y:S01]  /*0280*/  LDCU.64 UR6, c[0x0][0x398] ;  /* 0x00007300ff0677ac */ /* 0x000e220008000a00 */
[----:B------:R-:W-:Y:S01]  /*0290*/  IMAD.MOV.U32 R8, RZ, RZ, R6 ;  /* 0x000000ffff087224 */ /* 0x000fe200078e0006 */
[----:B------:R-:W-:Y:S01]  /*02a0*/  MOV R0, 0x2f0 ;  /* 0x000002f000007802 */ /* 0x000fe20000000f00 */
[----:B------:R-:W-:Y:S02]  /*02b0*/  IMAD.MOV.U32 R9, RZ, RZ, R7 ;  /* 0x000000ffff097224 */ /* 0x000fe400078e0007 */
[----:B0-----:R-:W-:Y:S02]  /*02c0*/  IMAD.U32 R6, RZ, RZ, UR6 ;  /* 0x00000006ff067e24 */ /* 0x001fe4000f8e00ff */
[----:B------:R-:W-:-:S07]  /*02d0*/  IMAD.U32 R7, RZ, RZ, UR7 ;  /* 0x00000007ff077e24 */ /* 0x000fce000f8e00ff */
[----:B------:R-:W-:Y:S05]  /*02e0*/  CALL.REL.NOINC `($__internal_0_$__cuda_sm20_div_rn_f64_full) ;  /* 0x0000000400747944 */ /* 0x000fea0003c00000 */
[----:B------:R-:W-:Y:S02]  /*02f0*/  IMAD.MOV.U32 R2, RZ, RZ, R12 ;  /* 0x000000ffff027224 */ /* 0x000fe400078e000c */
[----:B------:R-:W-:-:S07]  /*0300*/  IMAD.MOV.U32 R3, RZ, RZ, R13 ;  /* 0x000000ffff037224 */ /* 0x000fce00078e000d */
.L_x_1:
[----:B------:R-:W-:Y:S05]  /*0310*/  BSYNC.RECONVERGENT B0 ;  /* 0x0000000000007941 */ /* 0x000fea0003800200 */
.L_x_0:
[----:B------:R-:W-:Y:S01]  /*0320*/  DMUL R6, R2, -0.5 ;  /* 0xbfe0000002067828 */ /* 0x000fe20000000000 */
[----:B------:R-:W-:Y:S01]  /*0330*/  UMOV UR6, 0xfefa39ef ;  /* 0xfefa39ef00067882 */ /* 0x000fe20000000000 */
[----:B------:R-:W-:Y:S01]  /*0340*/  UMOV UR7, 0x3fe62e42 ;  /* 0x3fe62e4200077882 */ /* 0x000fe20000000000 */
[----:B------:R-:W-:Y:S05]  /*0350*/  BSSY.RECONVERGENT B0, `(.L_x_2) ;  /* 0x000003a000007945 */ /* 0x000fea0003800200 */
[----:B------:R-:W-:Y:S01]  /*0360*/  DMUL R2, R6, R2 ;  /* 0x0000000206027228 */ /* 0x000fe20000000000 */
[----:B------:R-:W-:Y:S02]  /*0370*/  IMAD.MOV.U32 R6, RZ, RZ, 0x652b82fe ;  /* 0x652b82feff067424 */ /* 0x000fe400078e00ff */
[----:B------:R-:W-:-:S06]  /*0380*/  IMAD.MOV.U32 R7, RZ, RZ, 0x3ff71547 ;  /* 0x3ff71547ff077424 */ /* 0x000fcc00078e00ff */
[----:B------:R-:W-:Y:S01]  /*0390*/  DFMA R6, R2, R6, 6.75539944105574400000e+15 ;  /* 0x433800000206742b */ /* 0x000fe20000000006 */
[----:B------:R-:W-:-:S07]  /*03a0*/  FSETP.GEU.AND P0, PT, |R3|, 4.1917929649353027344, PT ;  /* 0x4086232b0300780b */ /* 0x000fce0003f0e200 */
[----:B------:R-:W-:-:S08]  /*03b0*/  DADD R8, R6, -6.75539944105574400000e+15 ;  /* 0xc338000006087429 */ /* 0x000fd00000000000 */
[----:B------:R-:W-:Y:S01]  /*03c0*/  DFMA R10, R8, -UR6, R2 ;  /* 0x80000006080a7c2b */ /* 0x000fe20008000002 */
[----:B------:R-:W-:Y:S01]  /*03d0*/  UMOV UR6, 0x3b39803f ;  /* 0x3b39803f00067882 */ /* 0x000fe20000000000 */
[----:B------:R-:W-:-:S06]  /*03e0*/  UMOV UR7, 0x3c7abc9e ;  /* 0x3c7abc9e00077882 */ /* 0x000fcc0000000000 */
[----:B------:R-:W-:Y:S01]  /*03f0*/  DFMA R8, R8, -UR6, R10 ;  /* 0x8000000608087c2b */ /* 0x000fe2000800000a */
[----:B------:R-:W-:Y:S01]  /*0400*/  UMOV UR6, 0x69ce2bdf ;  /* 0x69ce2bdf00067882 */ /* 0x000fe20000000000 */
[----:B------:R-:W-:Y:S01]  /*0410*/  IMAD.MOV.U32 R10, RZ, RZ, -0x35dec16 ;  /* 0xfca213eaff0a7424 */ /* 0x000fe200078e00ff */
[----:B------:R-:W-:Y:S01]  /*0420*/  UMOV UR7, 0x3e5ade15 ;  /* 0x3e5ade1500077882 */ /* 0x000fe20000000000 */
[----:B------:R-:W-:-:S06]  /*0430*/  IMAD.MOV.U32 R11, RZ, RZ, 0x3e928af3 ;  /* 0x3e928af3ff0b7424 */ /* 0x000fcc00078e00ff */
[----:B------:R-:W-:Y:S01]  /*0440*/  DFMA R10, R8, UR6, R10 ;  /* 0x00000006080a7c2b */ /* 0x000fe2000800000a */
[----:B------:R-:W-:Y:S01]  /*0450*/  UMOV UR6, 0x62401315 ;  /* 0x6240131500067882 */ /* 0x000fe20000000000 */
[----:B------:R-:W-:-:S06]  /*0460*/  UMOV UR7, 0x3ec71dee ;  /* 0x3ec71dee00077882 */ /* 0x000fcc0000000000 */
[----:B------:R-:W-:Y:S01]  /*0470*/  DFMA R10, R8, R10, UR6 ;  /* 0x00000006080a7e2b */ /* 0x000fe2000800000a */
        /* <DEDUP_REMOVED lines=20> */
[----:B------:R-:W-:-:S08]  /*05c0*/  DFMA R10, R8, R10, UR6 ;  /* 0x00000006080a7e2b */ /* 0x000fd0000800000a */
[----:B------:R-:W-:-:S08]  /*05d0*/  DFMA R10, R8, R10, 1 ;  /* 0x3ff00000080a742b */ /* 0x000fd0000000000a */
[----:B------:R-:W-:-:S10]  /*05e0*/  DFMA R10, R8, R10, 1 ;  /* 0x3ff00000080a742b */ /* 0x000fd4000000000a */
[----:B------:R-:W-:Y:S02]  /*05f0*/  IMAD R9, R6, 0x100000, R11 ;  /* 0x0010000006097824 */ /* 0x000fe400078e020b */
[----:B------:R-:W-:Y:S01]  /*0600*/  IMAD.MOV.U32 R8, RZ, RZ, R10 ;  /* 0x000000ffff087224 */ /* 0x000fe200078e000a */
[----:B------:R-:W-:Y:S06]  /*0610*/  @!P0 BRA `(.L_x_3) ;  /* 0x0000000000348947 */ /* 0x000fec0003800000 */
[----:B------:R-:W-:Y:S01]  /*0620*/  FSETP.GEU.AND P1, PT, |R3|, 4.2275390625, PT ;  /* 0x408748000300780b */ /* 0x000fe20003f2e200 */
[C---:B------:R-:W-:Y:S02]  /*0630*/  DADD R8, R2.reuse, +INF ;  /* 0x7ff0000002087429 */ /* 0x040fe40000000000 */
[----:B------:R-:W-:-:S08]  /*0640*/  DSETP.GEU.AND P0, PT, R2, RZ, PT ;  /* 0x000000ff0200722a */ /* 0x000fd00003f0e000 */
[----:B------:R-:W-:Y:S02]  /*0650*/  FSEL R8, R8, RZ, P0 ;  /* 0x000000ff08087208 */ /* 0x000fe40000000000 */
[----:B------:R-:W-:Y:S01]  /*0660*/  @!P1 LEA.HI R0, R6, R6, RZ, 0x1 ;  /* 0x0000000606009211 */ /* 0x000fe200078f08ff */
[----:B------:R-:W-:Y:S01]  /*0670*/  @!P1 IMAD.MOV.U32 R2, RZ, RZ, R10 ;  /* 0x000000ffff029224 */ /* 0x000fe200078e000a */
[----:B------:R-:W-:Y:S02]  /*0680*/  FSEL R9, R9, RZ, P0 ;  /* 0x000000ff09097208 */ /* 0x000fe40000000000 */
[----:B------:R-:W-:-:S05]  /*0690*/  @!P1 SHF.R.S32.HI R3, RZ, 0x1, R0 ;  /* 0x00000001ff039819 */ /* 0x000fca0000011400 */
[----:B------:R-:W-:Y:S02]  /*06a0*/  @!P1 IMAD.IADD R6, R6, 0x1, -R3 ;  /* 0x0000000106069824 */ /* 0x000fe400078e0a03 */
[----:B------:R-:W-:-:S03]  /*06b0*/  @!P1 IMAD R3, R3, 0x100000, R11 ;  /* 0x0010000003039824 */ /* 0x000fc600078e020b */
[----:B------:R-:W-:Y:S01]  /*06c0*/  @!P1 LEA R7, R6, 0x3ff00000, 0x14 ;  /* 0x3ff0000006079811 */ /* 0x000fe200078ea0ff */
[----:B------:R-:W-:-:S06]  /*06d0*/  @!P1 IMAD.MOV.U32 R6, RZ, RZ, RZ ;  /* 0x000000ffff069224 */ /* 0x000fcc00078e00ff */
[----:B------:R-:W-:-:S11]  /*06e0*/  @!P1 DMUL R8, R2, R6 ;  /* 0x0000000602089228 */ /* 0x000fd60000000000 */
.L_x_3:
[----:B------:R-:W-:Y:S05]  /*06f0*/  BSYNC.RECONVERGENT B0 ;  /* 0x0000000000007941 */ /* 0x000fea0003800200 */
.L_x_2:
[----:B------:R-:W0:Y:S01]  /*0700*/  LDCU.64 UR6, c[0x0][0x398] ;  /* 0x00007300ff0677ac */ /* 0x000e220008000a00 */
[----:B------:R-:W-:Y:S01]  /*0710*/  IMAD.MOV.U32 R6, RZ, RZ, 0x1ff62704 ;  /* 0x1ff62704ff067424 */ /* 0x000fe200078e00ff */
[----:B------:R-:W-:Y:S01]  /*0720*/  FSETP.GEU.AND P1, PT, |R9|, 6.5827683646048100446e-37, PT ;  /* 0x036000000900780b */ /* 0x000fe20003f2e200 */
[----:B------:R-:W-:Y:S01]  /*0730*/  IMAD.MOV.U32 R7, RZ, RZ, 0x40040d93 ;  /* 0x40040d93ff077424 */ /* 0x000fe200078e00ff */
[----:B------:R-:W-:Y:S01]  /*0740*/  BSSY.RECONVERGENT B0, `(.L_x_4) ;  /* 0x0000015000007945 */ /* 0x000fe20003800200 */
[----:B------:R-:W-:Y:S02]  /*0750*/  IMAD.MOV.U32 R2, RZ, RZ, 0x1 ;  /* 0x00000001ff027424 */ /* 0x000fe400078e00ff */
[----:B------:R-:W-:Y:S02]  /*0760*/  IMAD.MOV.U32 R12, RZ, RZ, R8 ;  /* 0x000000ffff0c7224 */ /* 0x000fe400078e0008 */
[----:B------:R-:W-:Y:S01]  /*0770*/  IMAD.MOV.U32 R13, RZ, RZ, R9 ;  /* 0x000000ffff0d7224 */ /* 0x000fe200078e0009 */
[----:B0-----:R-:W-:-:S06]  /*0780*/  DMUL R6, R6, UR6 ;  /* 0x0000000606067c28 */ /* 0x001fcc0008000000 */
[----:B------:R-:W0:Y:S02]  /*0790*/  MUFU.RCP64H R3, R7 ;  /* 0x0000000700037308 */ /* 0x000e240000001800 */
[----:B0-----:R-:W-:-:S08]  /*07a0*/  DFMA R10, -R6, R2, 1 ;  /* 0x3ff00000060a742b */ /* 0x001fd00000000102 */
[----:B------:R-:W-:-:S08]  /*07b0*/  DFMA R10, R10, R10, R10 ;  /* 0x0000000a0a0a722b */ /* 0x000fd0000000000a */
[----:B------:R-:W-:-:S08]  /*07c0*/  DFMA R10, R2, R10, R2 ;  /* 0x0000000a020a722b */ /* 0x000fd00000000002 */
[----:B------:R-:W-:-:S08]  /*07d0*/  DFMA R2, -R6, R10, 1 ;  /* 0x3ff000000602742b */ /* 0x000fd0000000010a */
[----:B------:R-:W-:-:S08]  /*07e0*/  DFMA R2, R10, R2, R10 ;  /* 0x000000020a02722b */ /* 0x000fd0000000000a */
[----:B------:R-:W-:-:S08]  /*07f0*/  DMUL R10, R2, R12 ;  /* 0x0000000c020a7228 */ /* 0x000fd00000000000 */
[----:B------:R-:W-:-:S08]  /*0800*/  DFMA R12, -R6, R10, R12 ;  /* 0x0000000a060c722b */ /* 0x000fd0000000010c */
[----:B------:R-:W-:-:S10]  /*0810*/  DFMA R2, R2, R12, R10 ;  /* 0x0000000c0202722b */ /* 0x000fd4000000000a */
[----:B------:R-:W-:-:S05]  /*0820*/  FFMA R0, RZ, R7, R3 ;  /* 0x00000007ff007223 */ /* 0x000fca0000000003 */
[----:B------:R-:W-:-:S13]  /*0830*/  FSETP.GT.AND P0, PT, |R0|, 1.469367938527859385e-39, PT ;  /* 0x001000000000780b */ /* 0x000fda0003f04200 */
[----:B------:R-:W-:Y:S05]  /*0840*/  @P0 BRA P1, `(.L_x_5) ;  /* 0x0000000000100947 */ /* 0x000fea0000800000 */
[----:B------:R-:W-:-:S07]  /*0850*/  MOV R0, 0x870 ;  /* 0x0000087000007802 */ /* 0x000fce0000000f00 */
[----:B------:R-:W-:Y:S05]  /*0860*/  CALL.REL.NOINC `($__internal_0_$__cuda_sm20_div_rn_f64_full) ;  /* 0x0000000000147944 */ /* 0x000fea0003c00000 */
[----:B------:R-:W-:Y:S02]  /*0870*/  IMAD.MOV.U32 R2, RZ, RZ, R12 ;  /* 0x000000ffff027224 */ /* 0x000fe400078e000c */
[----:B------:R-:W-:-:S07]  /*0880*/  IMAD.MOV.U32 R3, RZ, RZ, R13 ;  /* 0x000000ffff037224 */ /* 0x000fce00078e000d */
.L_x_5:
[----:B------:R-:W-:Y:S05]  /*0890*/  BSYNC.RECONVERGENT B0 ;  /* 0x0000000000007941 */ /* 0x000fea0003800200 */
.L_x_4:
[----:B------:R-:W-:Y:S01]  /*08a0*/  STG.E.64 desc[UR4][R4.64], R2 ;  /* 0x0000000204007986 */ /* 0x000fe2000c101b04 */
[----:B------:R-:W-:Y:S05]  /*08b0*/  EXIT ;  /* 0x000000000000794d */ /* 0x000fea0003800000 */
        .weak           $__internal_0_$__cuda_sm20_div_rn_f64_full
        .type           $__internal_0_$__cuda_sm20_div_rn_f64_full,@function
        .size           $__internal_0_$__cuda_sm20_div_rn_f64_full,(.L_x_12 - $__internal_0_$__cuda_sm20_div_rn_f64_full)
$__internal_0_$__cuda_sm20_div_rn_f64_full:
[C---:B------:R-:W-:Y:S01]  /*08c0*/  FSETP.GEU.AND P0, PT, |R7|.reuse, 1.469367938527859385e-39, PT ;  /* 0x001000000700780b */ /* 0x040fe20003f0e200 */
[----:B------:R-:W-:Y:S01]  /*08d0*/  IMAD.MOV.U32 R16, RZ, RZ, 0x1 ;  /* 0x00000001ff107424 */ /* 0x000fe200078e00ff */
[----:B------:R-:W-:Y:S01]  /*08e0*/  LOP3.LUT R2, R7, 0x800fffff, RZ, 0xc0, !PT ;  /* 0x800fffff07027812 */ /* 0x000fe200078ec0ff */
[----:B------:R-:W-:Y:S01]  /*08f0*/  BSSY.RECONVERGENT B1, `(.L_x_6) ;  /* 0x0000055000017945 */ /* 0x000fe20003800200 */
[C---:B------:R-:W-:Y:S02]  /*0900*/  FSETP.GEU.AND P2, PT, |R9|.reuse, 1.469367938527859385e-39, PT ;  /* 0x001000000900780b */ /* 0x040fe40003f4e200 */
[----:B------:R-:W-:Y:S02]  /*0910*/  LOP3.LUT R3, R2, 0x3ff00000, RZ, 0xfc, !PT ;  /* 0x3ff0000002037812 */ /* 0x000fe400078efcff */
[----:B------:R-:W-:Y:S02]  /*0920*/  MOV R2, R6 ;  /* 0x0000000600027202 */ /* 0x000fe40000000f00 */
[----:B------:R-:W-:-:S02]  /*0930*/  LOP3.LUT R12, R9, 0x7ff00000, RZ, 0xc0, !PT ;  /* 0x7ff00000090c7812 */ /* 0x000fc400078ec0ff */
[----:B------:R-:W-:Y:S01]  /*0940*/  LOP3.LUT R15, R7, 0x7ff00000, RZ, 0xc0, !PT ;  /* 0x7ff00000070f7812 */ /* 0x000fe200078ec0ff */
[----:B------:R-:W-:-:S03]  /*0950*/  @!P0 DMUL R2, R6, 8.98846567431157953865e+307 ;  /* 0x7fe0000006028828 */ /* 0x000fc60000000000 */
[C---:B------:R-:W-:Y:S01]  /*0960*/  ISETP.GE.U32.AND P1, PT, R12.reuse, R15, PT ;  /* 0x0000000f0c00720c */ /* 0x040fe20003f26070 */
[----:B------:R-:W-:Y:S01]  /*0970*/  @!P2 IMAD.MOV.U32 R18, RZ, RZ, RZ ;  /* 0x000000ffff12a224 */ /* 0x000fe200078e00ff */
[----:B------:R-:W-:Y:S01]  /*0980*/  @!P2 LOP3.LUT R13, R7, 0x7ff00000, RZ, 0xc0, !PT ;  /* 0x7ff00000070da812 */ /* 0x000fe200078ec0ff */
[----:B------:R-:W0:Y:S03]  /*0990*/  MUFU.RCP64H R17, R3 ;  /* 0x0000000300117308 */ /* 0x000e260000001800 */
[----:B------:R-:W-:Y:S01]  /*09a0*/  @!P2 ISETP.GE.U32.AND P3, PT, R12, R13, PT ;  /* 0x0000000d0c00a20c */ /* 0x000fe20003f66070 */
[----:B------:R-:W-:-:S05]  /*09b0*/  IMAD.MOV.U32 R13, RZ, RZ, 0x1ca00000 ;  /* 0x1ca00000ff0d7424 */ /* 0x000fca00078e00ff */
[----:B------:R-:W-:-:S04]  /*09c0*/  @!P2 SEL R19, R13, 0x63400000, !P3 ;  /* 0x634000000d13a807 */ /* 0x000fc80005800000 */
[----:B------:R-:W-:Y:S01]  /*09d0*/  @!P2 LOP3.LUT R19, R19, 0x80000000, R9, 0xf8, !PT ;  /* 0x800000001313a812 */ /* 0x000fe200078ef809 */
[----:B0-----:R-:W-:-:S03]  /*09e0*/  DFMA R10, R16, -R2, 1 ;  /* 0x3ff00000100a742b */ /* 0x001fc60000000802 */
[----:B------:R-:W-:-:S05]  /*09f0*/  @!P2 LOP3.LUT R19, R19, 0x100000, RZ, 0xfc, !PT ;  /* 0x001000001313a812 */ /* 0x000fca00078efcff */
[----:B------:R-:W-:-:S08]  /*0a00*/  DFMA R10, R10, R10, R10 ;  /* 0x0000000a0a0a722b */ /* 0x000fd0000000000a */
[----:B------:R-:W-:Y:S01]  /*0a10*/  DFMA R16, R16, R10, R16 ;  /* 0x0000000a1010722b */ /* 0x000fe20000000010 */
[----:B------:R-:W-:Y:S01]  /*0a20*/  SEL R11, R13, 0x63400000, !P1 ;  /* 0x634000000d0b7807 */ /* 0x000fe20004800000 */
[----:B------:R-:W-:-:S03]  /*0a30*/  IMAD.MOV.U32 R10, RZ, RZ, R8 ;  /* 0x000000ffff0a7224 */ /* 0x000fc600078e0008 */
[----:B------:R-:W-:-:S03]  /*0a40*/  LOP3.LUT R11, R11, 0x800fffff, R9, 0xf8, !PT ;  /* 0x800fffff0b0b7812 */ /* 0x000fc600078ef809 */
[----:B------:R-:W-:-:S03]  /*0a50*/  DFMA R20, R16, -R2, 1 ;  /* 0x3ff000001014742b */ /* 0x000fc60000000802 */
[----:B------:R-:W-:-:S05]  /*0a60*/  @!P2 DFMA R10, R10, 2, -R18 ;  /* 0x400000000a0aa82b */ /* 0x000fca0000000812 */
[----:B------:R-:W-:Y:S01]  /*0a70*/  DFMA R16, R16, R20, R16 ;  /* 0x000000141010722b */ /* 0x000fe20000000010 */
[----:B------:R-:W-:Y:S02]  /*0a80*/  IMAD.MOV.U32 R21, RZ, RZ, R12 ;  /* 0x000000ffff157224 */ /* 0x000fe400078e000c */
[----:B------:R-:W-:Y:S01]  /*0a90*/  IMAD.MOV.U32 R20, RZ, RZ, R15 ;  /* 0x000000ffff147224 */ /* 0x000fe200078e000f */
[----:B------:R-:W-:Y:S02]  /*0aa0*/  @!P0 LOP3.LUT R20, R3, 0x7ff00000, RZ, 0xc0, !PT ;  /* 0x7ff0000003148812 */ /* 0x000fe400078ec0ff */
[----:B------:R-:W-:Y:S02]  /*0ab0*/  @!P2 LOP3.LUT R21, R11, 0x7ff00000, RZ, 0xc0, !PT ;  /* 0x7ff000000b15a812 */ /* 0x000fe400078ec0ff */
[----:B------:R-:W-:Y:S01]  /*0ac0*/  DMUL R18, R16, R10 ;  /* 0x0000000a10127228 */ /* 0x000fe20000000000 */
[----:B------:R-:W-:Y:S02]  /*0ad0*/  VIADD R23, R20, 0xffffffff ;  /* 0xffffffff14177836 */ /* 0x000fe40000000000 */
[----:B------:R-:W-:-:S05]  /*0ae0*/  VIADD R22, R21, 0xffffffff ;  /* 0xffffffff15167836 */ /* 0x000fca0000000000 */
[----:B------:R-:W-:Y:S01]  /*0af0*/  DFMA R14, R18, -R2, R10 ;  /* 0x80000002120e722b */ /* 0x000fe2000000000a */
[----:B------:R-:W-:-:S04]  /*0b00*/  ISETP.GT.U32.AND P0, PT, R22, 0x7feffffe, PT ;  /* 0x7feffffe1600780c */ /* 0x000fc80003f04070 */
[----:B------:R-:W-:-:S03]  /*0b10*/  ISETP.GT.U32.OR P0, PT, R23, 0x7feffffe, P0 ;  /* 0x7feffffe1700780c */ /* 0x000fc60000704470 */
[----:B------:R-:W-:-:S10]  /*0b20*/  DFMA R14, R16, R14, R18 ;  /* 0x0000000e100e722b */ /* 0x000fd40000000012 */
[----:B------:R-:W-:Y:S05]  /*0b30*/  @P0 BRA `(.L_x_7) ;  /* 0x00000000006c0947 */ /* 0x000fea0003800000 */
[----:B------:R-:W-:-:S04]  /*0b40*/  LOP3.LUT R9, R7, 0x7ff00000, RZ, 0xc0, !PT ;  /* 0x7ff0000007097812 */ /* 0x000fc800078ec0ff */
[CC--:B------:R-:W-:Y:S02]  /*0b50*/  VIADDMNMX R8, R12.reuse, -R9.reuse, 0xb9600000, !PT ;  /* 0xb96000000c087446 */ /* 0x0c0fe40007800909 */
[----:B------:R-:W-:Y:S02]  /*0b60*/  ISETP.GE.U32.AND P0, PT, R12, R9, PT ;  /* 0x000000090c00720c */ /* 0x000fe40003f06070 */
[----:B------:R-:W-:Y:S02]  /*0b70*/  VIMNMX R8, PT, PT, R8, 0x46a00000, PT ;  /* 0x46a0000008087848 */ /* 0x000fe40003fe0100 */
[----:B------:R-:W-:-:S05]  /*0b80*/  SEL R13, R13, 0x63400000, !P0 ;  /* 0x634000000d0d7807 */ /* 0x000fca0004000000 */
[----:B------:R-:W-:Y:S02]  /*0b90*/  IMAD.IADD R16, R8, 0x1, -R13 ;  /* 0x0000000108107824 */ /* 0x000fe400078e0a0d */
[----:B------:R-:W-:Y:S02]  /*0ba0*/  IMAD.MOV.U32 R8, RZ, RZ, RZ ;  /* 0x000000ffff087224 */ /* 0x000fe400078e00ff */
[----:B------:R-:W-:-:S06]  /*0bb0*/  VIADD R9, R16, 0x7fe00000 ;  /* 0x7fe0000010097836 */ /* 0x000fcc0000000000 */
[----:B------:R-:W-:-:S10]  /*0bc0*/  DMUL R12, R14, R8 ;  /* 0x000000080e0c7228 */ /* 0x000fd40000000000 */
[----:B------:R-:W-:-:S13]  /*0bd0*/  FSETP.GTU.AND P0, PT, |R13|, 1.469367938527859385e-39, PT ;  /* 0x001000000d00780b */ /* 0x000fda0003f0c200 */
[----:B------:R-:W-:Y:S05]  /*0be0*/  @P0 BRA `(.L_x_8) ;  /* 0x0000000000940947 */ /* 0x000fea0003800000 */
[----:B------:R-:W-:Y:S01]  /*0bf0*/  DFMA R2, R14, -R2, R10 ;  /* 0x800000020e02722b */ /* 0x000fe2000000000a */
[----:B------:R-:W-:-:S09]  /*0c00*/  IMAD.MOV.U32 R8, RZ, RZ, RZ ;  /* 0x000000ffff087224 */ /* 0x000fd200078e00ff */
[C---:B------:R-:W-:Y:S02]  /*0c10*/  FSETP.NEU.AND P0, PT, R3.reuse, RZ, PT ;  /* 0x000000ff0300720b */ /* 0x040fe40003f0d000 */
[----:B------:R-:W-:-:S04]  /*0c20*/  LOP3.LUT R7, R3, 0x80000000, R7, 0x48, !PT ;  /* 0x8000000003077812 */ /* 0x000fc800078e4807 */
[----:B------:R-:W-:-:S07]  /*0c30*/  LOP3.LUT R9, R7, R9, RZ, 0xfc, !PT ;  /* 0x0000000907097212 */ /* 0x000fce00078efcff */
[----:B------:R-:W-:Y:S05]  /*0c40*/  @!P0 BRA `(.L_x_8) ;  /* 0x00000000007c8947 */ /* 0x000fea0003800000 */
[----:B------:R-:W-:Y:S01]  /*0c50*/  IADD3 R3, PT, PT, -R16, RZ, RZ ;  /* 0x000000ff10037210 */ /* 0x000fe20007ffe1ff */
[----:B------:R-:W-:Y:S01]  /*0c60*/  IMAD.MOV.U32 R2, RZ, RZ, RZ ;  /* 0x000000ffff027224 */ /* 0x000fe200078e00ff */
[----:B------:R-:W-:-:S05]  /*0c70*/  DMUL.RP R8, R14, R8 ;  /* 0x000000080e087228 */ /* 0x000fca0000008000 */
[----:B------:R-:W-:-:S05]  /*0c80*/  DFMA R2, R12, -R2, R14 ;  /* 0x800000020c02722b */ /* 0x000fca000000000e */
[----:B------:R-:W-:Y:S02]  /*0c90*/  LOP3.LUT R7, R9, R7, RZ, 0x3c, !PT ;  /* 0x0000000709077212 */ /* 0x000fe400078e3cff */
[----:B------:R-:W-:-:S04]  /*0ca0*/  IADD3 R2, PT, PT, -R16, -0x43300000, RZ ;  /* 0xbcd0000010027810 */ /* 0x000fc80007ffe1ff */
[----:B------:R-:W-:-:S04]  /*0cb0*/  FSETP.NEU.AND P0, PT, |R3|, R2, PT ;  /* 0x000000020300720b */ /* 0x000fc80003f0d200 */
[----:B------:R-:W-:Y:S02]  /*0cc0*/  FSEL R12, R8, R12, !P0 ;  /* 0x0000000c080c7208 */ /* 0x000fe40004000000 */
[----:B------:R-:W-:Y:S01]  /*0cd0*/  FSEL R13, R7, R13, !P0 ;  /* 0x0000000d070d7208 */ /* 0x000fe20004000000 */
[----:B------:R-:W-:Y:S06]  /*0ce0*/  BRA `(.L_x_8) ;  /* 0x0000000000547947 */ /* 0x000fec0003800000 */
.L_x_7:
[----:B------:R-:W-:-:S14]  /*0cf0*/  DSETP.NAN.AND P0, PT, R8, R8, PT ;  /* 0x000000080800722a */ /* 0x000fdc0003f08000 */
[----:B------:R-:W-:Y:S05]  /*0d00*/  @P0 BRA `(.L_x_9) ;  /* 0x0000000000440947 */ /* 0x000fea0003800000 */
[----:B------:R-:W-:-:S14]  /*0d10*/  DSETP.NAN.AND P0, PT, R6, R6, PT ;  /* 0x000000060600722a */ /* 0x000fdc0003f08000 */
[----:B------:R-:W-:Y:S05]  /*0d20*/  @P0 BRA `(.L_x_10) ;  /* 0x0000000000300947 */ /* 0x000fea0003800000 */
[----:B------:R-:W-:Y:S01]  /*0d30*/  ISETP.NE.AND P0, PT, R21, R20, PT ;  /* 0x000000141500720c */ /* 0x000fe20003f05270 */
[----:B------:R-:W-:Y:S02]  /*0d40*/  IMAD.MOV.U32 R12, RZ, RZ, 0x0 ;  /* 0x00000000ff0c7424 */ /* 0x000fe400078e00ff */
[----:B------:R-:W-:-:S10]  /*0d50*/  IMAD.MOV.U32 R13, RZ, RZ, -0x80000 ;  /* 0xfff80000ff0d7424 */ /* 0x000fd400078e00ff */
[----:B------:R-:W-:Y:S05]  /*0d60*/  @!P0 BRA `(.L_x_8) ;  /* 0x0000000000348947 */ /* 0x000fea0003800000 */
[----:B------:R-:W-:Y:S02]  /*0d70*/  ISETP.NE.AND P0, PT, R21, 0x7ff00000, PT ;  /* 0x7ff000001500780c */ /* 0x000fe40003f05270 */
[----:B------:R-:W-:Y:S02]  /*0d80*/  LOP3.LUT R13, R9, 0x80000000, R7, 0x48, !PT ;  /* 0x80000000090d7812 */ /* 0x000fe400078e4807 */
[----:B------:R-:W-:-:S13]  /*0d90*/  ISETP.EQ.OR P0, PT, R20, RZ, !P0 ;  /* 0x000000ff1400720c */ /* 0x000fda0004702670 */
[----:B------:R-:W-:Y:S01]  /*0da0*/  @P0 LOP3.LUT R2, R13, 0x7ff00000, RZ, 0xfc, !PT ;  /* 0x7ff000000d020812 */ /* 0x000fe200078efcff */
[----:B------:R-:W-:Y:S02]  /*0db0*/  @!P0 IMAD.MOV.U32 R12, RZ, RZ, RZ ;  /* 0x000000ffff0c8224 */ /* 0x000fe400078e00ff */
[----:B------:R-:W-:Y:S02]  /*0dc0*/  @P0 IMAD.MOV.U32 R12, RZ, RZ, RZ ;  /* 0x000000ffff0c0224 */ /* 0x000fe400078e00ff */
[----:B------:R-:W-:Y:S01]  /*0dd0*/  @P0 IMAD.MOV.U32 R13, RZ, RZ, R2 ;  /* 0x000000ffff0d0224 */ /* 0x000fe200078e0002 */
[----:B------:R-:W-:Y:S06]  /*0de0*/  BRA `(.L_x_8) ;  /* 0x0000000000147947 */ /* 0x000fec0003800000 */
.L_x_10:
[----:B------:R-:W-:Y:S01]  /*0df0*/  LOP3.LUT R13, R7, 0x80000, RZ, 0xfc, !PT ;  /* 0x00080000070d7812 */ /* 0x000fe200078efcff */
[----:B------:R-:W-:Y:S01]  /*0e00*/  IMAD.MOV.U32 R12, RZ, RZ, R6 ;  /* 0x000000ffff0c7224 */ /* 0x000fe200078e0006 */
[----:B------:R-:W-:Y:S06]  /*0e10*/  BRA `(.L_x_8) ;  /* 0x0000000000087947 */ /* 0x000fec0003800000 */
.L_x_9:
[----:B------:R-:W-:Y:S01]  /*0e20*/  LOP3.LUT R13, R9, 0x80000, RZ, 0xfc, !PT ;  /* 0x00080000090d7812 */ /* 0x000fe200078efcff */
[----:B------:R-:W-:-:S07]  /*0e30*/  IMAD.MOV.U32 R12, RZ, RZ, R8 ;  /* 0x000000ffff0c7224 */ /* 0x000fce00078e0008 */
.L_x_8:
[----:B------:R-:W-:Y:S05]  /*0e40*/  BSYNC.RECONVERGENT B1 ;  /* 0x0000000000017941 */ /* 0x000fea0003800200 */
.L_x_6:
[----:B------:R-:W-:Y:S02]  /*0e50*/  IMAD.MOV.U32 R2, RZ, RZ, R0 ;  /* 0x000000ffff027224 */ /* 0x000fe400078e0000 */
[----:B------:R-:W-:-:S04]  /*0e60*/  IMAD.MOV.U32 R3, RZ, RZ, 0x0 ;  /* 0x00000000ff037424 */ /* 0x000fc800078e00ff */
[----:B------:R-:W-:Y:S05]  /*0e70*/  RET.REL.NODEC R2 `(_Z11calc_loglikPdidd) ;  /* 0xfffffff002607950 */ /* 0x000fea0003c3ffff */
.L_x_11:
[----:B------:R-:W-:-:S00]  /*0e80*/  BRA `(.L_x_11) ;  /* 0xfffffffc00fc7947 */ /* 0x000fc0000383ffff */
[----:B------:R-:W-:-:S00]  /*0e90*/  NOP ;  /* 0x0000000000007918 */ /* 0x000fc00000000000 */
        /* <DEDUP_REMOVED lines=14> */
.L_x_12:


//--------------------- .nv.shared.reserved.0     --------------------------
	.section	.nv.shared.reserved.0,"aw",@nobits
	.weak		__nv_reservedSMEM_offset_0_alias
	.size		__nv_reservedSMEM_offset_0_alias, 0, 64
	.other		__nv_reservedSMEM_offset_0_alias,@"STO_CUDA_RESERVED_SHARED STV_DEFAULT"
__nv_reservedSMEM_offset_0_alias:
	.zero		0
	.zero		64


//--------------------- .nv.constant0._Z11calc_loglikPdidd --------------------------
	.section	.nv.constant0._Z11calc_loglikPdidd,"a",@progbits
	.sectionflags	@""
	.align	4
.nv.constant0._Z11calc_loglikPdidd:
	.zero		928


//--------------------- SYMBOLS --------------------------

	.type		.nv.reservedSmem.offset0,@object
	.size		.nv.reservedSmem.offset0,0x4
